//
// Generated by NVIDIA NVVM Compiler
//
// Compiler Build ID: CL-36424714
// Cuda compilation tools, release 13.0, V13.0.88
// Based on NVVM 20.0.0
//

.version 9.0
.target sm_100
.address_size 64

	// .globl	_Z15MatrixMulKernelPiPKiS1_i

.visible .entry _Z15MatrixMulKernelPiPKiS1_i(
	.param .u64 .ptr .align 1 _Z15MatrixMulKernelPiPKiS1_i_param_0,
	.param .u64 .ptr .align 1 _Z15MatrixMulKernelPiPKiS1_i_param_1,
	.param .u64 .ptr .align 1 _Z15MatrixMulKernelPiPKiS1_i_param_2,
	.param .u32 _Z15MatrixMulKernelPiPKiS1_i_param_3
)
{
	.reg .pred 	%p<10>;
	.reg .b32 	%r<107>;
	.reg .b64 	%rd<67>;

	ld.param.u64 	%rd14, [_Z15MatrixMulKernelPiPKiS1_i_param_1];
	ld.param.u64 	%rd15, [_Z15MatrixMulKernelPiPKiS1_i_param_2];
	ld.param.u32 	%r30, [_Z15MatrixMulKernelPiPKiS1_i_param_3];
	cvta.to.global.u64 	%rd1, %rd15;
	cvta.to.global.u64 	%rd2, %rd14;
	mov.u32 	%r31, %ctaid.x;
	mov.u32 	%r32, %ntid.x;
	mov.u32 	%r33, %tid.x;
	mad.lo.s32 	%r1, %r31, %r32, %r33;
	mov.u32 	%r34, %ctaid.y;
	mov.u32 	%r35, %ntid.y;
	mov.u32 	%r36, %tid.y;
	mad.lo.s32 	%r37, %r34, %r35, %r36;
	mul.lo.s32 	%r2, %r30, %r37;
	max.s32 	%r39, %r1, %r37;
	setp.ge.s32 	%p1, %r39, %r30;
	@%p1 bra 	$L__BB0_13;
	and.b32  	%r3, %r30, 7;
	setp.lt.u32 	%p2, %r30, 8;
	mov.b32 	%r101, 0;
	mov.u32 	%r106, %r101;
	@%p2 bra 	$L__BB0_4;
	and.b32  	%r101, %r30, 2147483640;
	neg.s32 	%r95, %r101;
	mul.wide.s32 	%rd16, %r30, 4;
	add.s64 	%rd3, %rd1, %rd16;
	shl.b32 	%r6, %r30, 3;
	mul.wide.s32 	%rd17, %r30, 8;
	add.s64 	%rd4, %rd1, %rd17;
	mul.wide.s32 	%rd18, %r30, 12;
	add.s64 	%rd5, %rd1, %rd18;
	mul.wide.s32 	%rd19, %r30, 16;
	add.s64 	%rd6, %rd1, %rd19;
	mul.wide.s32 	%rd20, %r30, 20;
	add.s64 	%rd7, %rd1, %rd20;
	mul.wide.s32 	%rd21, %r30, 24;
	add.s64 	%rd8, %rd1, %rd21;
	mul.wide.s32 	%rd22, %r30, 28;
	add.s64 	%rd9, %rd1, %rd22;
	mul.wide.u32 	%rd23, %r2, 4;
	add.s64 	%rd24, %rd23, %rd2;
	add.s64 	%rd66, %rd24, 16;
	mov.b32 	%r106, 0;
	mov.u32 	%r94, %r1;
$L__BB0_3:
	.pragma "nounroll";
	mul.wide.s32 	%rd25, %r94, 4;
	add.s64 	%rd26, %rd3, %rd25;
	add.s64 	%rd27, %rd4, %rd25;
	add.s64 	%rd28, %rd5, %rd25;
	add.s64 	%rd29, %rd6, %rd25;
	add.s64 	%rd30, %rd7, %rd25;
	add.s64 	%rd31, %rd8, %rd25;
	add.s64 	%rd32, %rd9, %rd25;
	add.s64 	%rd33, %rd1, %rd25;
	ld.global.u32 	%r43, [%rd66+-16];
	ld.global.u32 	%r44, [%rd33];
	mad.lo.s32 	%r45, %r44, %r43, %r106;
	ld.global.u32 	%r46, [%rd66+-12];
	ld.global.u32 	%r47, [%rd26];
	mad.lo.s32 	%r48, %r47, %r46, %r45;
	ld.global.u32 	%r49, [%rd66+-8];
	ld.global.u32 	%r50, [%rd27];
	mad.lo.s32 	%r51, %r50, %r49, %r48;
	ld.global.u32 	%r52, [%rd66+-4];
	ld.global.u32 	%r53, [%rd28];
	mad.lo.s32 	%r54, %r53, %r52, %r51;
	ld.global.u32 	%r55, [%rd66];
	ld.global.u32 	%r56, [%rd29];
	mad.lo.s32 	%r57, %r56, %r55, %r54;
	ld.global.u32 	%r58, [%rd66+4];
	ld.global.u32 	%r59, [%rd30];
	mad.lo.s32 	%r60, %r59, %r58, %r57;
	ld.global.u32 	%r61, [%rd66+8];
	ld.global.u32 	%r62, [%rd31];
	mad.lo.s32 	%r63, %r62, %r61, %r60;
	ld.global.u32 	%r64, [%rd66+12];
	ld.global.u32 	%r65, [%rd32];
	mad.lo.s32 	%r106, %r65, %r64, %r63;
	add.s32 	%r95, %r95, 8;
	add.s32 	%r94, %r94, %r6;
	add.s64 	%rd66, %rd66, 32;
	setp.ne.s32 	%p3, %r95, 0;
	@%p3 bra 	$L__BB0_3;
$L__BB0_4:
	setp.eq.s32 	%p4, %r3, 0;
	@%p4 bra 	$L__BB0_12;
	and.b32  	%r16, %r30, 3;
	setp.lt.u32 	%p5, %r3, 4;
	@%p5 bra 	$L__BB0_7;
	add.s32 	%r67, %r101, %r2;
	mul.wide.u32 	%rd34, %r67, 4;
	add.s64 	%rd35, %rd2, %rd34;
	ld.global.u32 	%r68, [%rd35];
	mad.lo.s32 	%r69, %r101, %r30, %r1;
	mul.wide.s32 	%rd36, %r69, 4;
	add.s64 	%rd37, %rd1, %rd36;
	ld.global.u32 	%r70, [%rd37];
	mad.lo.s32 	%r71, %r70, %r68, %r106;
	cvt.u64.u32 	%rd38, %r2;
	cvt.u64.u32 	%rd39, %r101;
	add.s64 	%rd40, %rd39, %rd38;
	shl.b64 	%rd41, %rd40, 2;
	add.s64 	%rd42, %rd2, %rd41;
	ld.global.u32 	%r72, [%rd42+4];
	mul.wide.s32 	%rd43, %r30, 4;
	add.s64 	%rd44, %rd37, %rd43;
	ld.global.u32 	%r73, [%rd44];
	mad.lo.s32 	%r74, %r73, %r72, %r71;
	ld.global.u32 	%r75, [%rd42+8];
	add.s64 	%rd45, %rd44, %rd43;
	ld.global.u32 	%r76, [%rd45];
	mad.lo.s32 	%r77, %r76, %r75, %r74;
	ld.global.u32 	%r78, [%rd42+12];
	add.s64 	%rd46, %rd45, %rd43;
	ld.global.u32 	%r79, [%rd46];
	mad.lo.s32 	%r106, %r79, %r78, %r77;
	add.s32 	%r101, %r101, 4;
$L__BB0_7:
	setp.eq.s32 	%p6, %r16, 0;
	@%p6 bra 	$L__BB0_12;
	setp.eq.s32 	%p7, %r16, 1;
	@%p7 bra 	$L__BB0_10;
	add.s32 	%r81, %r101, %r2;
	mul.wide.u32 	%rd47, %r81, 4;
	add.s64 	%rd48, %rd2, %rd47;
	ld.global.u32 	%r82, [%rd48];
	mad.lo.s32 	%r83, %r101, %r30, %r1;
	mul.wide.s32 	%rd49, %r83, 4;
	add.s64 	%rd50, %rd1, %rd49;
	ld.global.u32 	%r84, [%rd50];
	mad.lo.s32 	%r85, %r84, %r82, %r106;
	cvt.u64.u32 	%rd51, %r2;
	cvt.u64.u32 	%rd52, %r101;
	add.s64 	%rd53, %rd52, %rd51;
	shl.b64 	%rd54, %rd53, 2;
	add.s64 	%rd55, %rd2, %rd54;
	ld.global.u32 	%r86, [%rd55+4];
	mul.wide.s32 	%rd56, %r30, 4;
	add.s64 	%rd57, %rd50, %rd56;
	ld.global.u32 	%r87, [%rd57];
	mad.lo.s32 	%r106, %r87, %r86, %r85;
	add.s32 	%r101, %r101, 2;
$L__BB0_10:
	and.b32  	%r88, %r30, 1;
	setp.eq.b32 	%p8, %r88, 1;
	not.pred 	%p9, %p8;
	@%p9 bra 	$L__BB0_12;
	add.s32 	%r89, %r101, %r2;
	mul.wide.u32 	%rd58, %r89, 4;
	add.s64 	%rd59, %rd2, %rd58;
	ld.global.u32 	%r90, [%rd59];
	mad.lo.s32 	%r91, %r101, %r30, %r1;
	mul.wide.s32 	%rd60, %r91, 4;
	add.s64 	%rd61, %rd1, %rd60;
	ld.global.u32 	%r92, [%rd61];
	mad.lo.s32 	%r106, %r92, %r90, %r106;
$L__BB0_12:
	ld.param.u64 	%rd65, [_Z15MatrixMulKernelPiPKiS1_i_param_0];
	add.s32 	%r93, %r2, %r1;
	cvta.to.global.u64 	%rd62, %rd65;
	mul.wide.s32 	%rd63, %r93, 4;
	add.s64 	%rd64, %rd62, %rd63;
	st.global.u32 	[%rd64], %r106;
$L__BB0_13:
	ret;

}


// ===== COMPILED SASS (sm_100) =====

	.target	sm_100

	.elftype	@"ET_EXEC"


//--------------------- .note.nv.tkinfo           --------------------------
	.section	.note.nv.tkinfo,"",@"SHT_NOTE"
	.sectionflags	@"SHF_NOTE_NV_TKINFO"
	.tkinfo
        /*0018*/ 	.word	0x00000002
        /*0030*/ 	.string	""
        /*0030*/ 	.string	"ptxas"
        /*0030*/ 	.string	"Cuda compilation tools, release 13.0, V13.0.88"
        /*0030*/ 	.string	"Build cuda_13.0.r13.0/compiler.36424714_0"
        /*0030*/ 	.string	"-arch sm_100 -m 64 "



//--------------------- .note.nv.cuinfo           --------------------------
	.section	.note.nv.cuinfo,"",@"SHT_NOTE"
	.sectionflags	@"SHF_NOTE_NV_CUINFO"
        /*0018*/ 	.short	0x0002
        /*001a*/ 	.short	0x0064
        /*001c*/ 	.short	0x0082
	.zero		2


//--------------------- .nv.info                  --------------------------
	.section	.nv.info,"",@"SHT_CUDA_INFO"
	.align	4


	//----- nvinfo : EIATTR_REGCOUNT
	.align		4
        /*0000*/ 	.byte	0x04, 0x2f
        /*0002*/ 	.short	(.L_1 - .L_0)
	.align		4
.L_0:
        /*0004*/ 	.word	index@(_Z15MatrixMulKernelPiPKiS1_i)
        /*0008*/ 	.word	0x0000001e


	//----- nvinfo : EIATTR_FRAME_SIZE
	.align		4
.L_1:
        /*000c*/ 	.byte	0x04, 0x11
        /*000e*/ 	.short	(.L_3 - .L_2)
	.align		4
.L_2:
        /*0010*/ 	.word	index@(_Z15MatrixMulKernelPiPKiS1_i)
        /*0014*/ 	.word	0x00000000


	//----- nvinfo : EIATTR_MIN_STACK_SIZE
	.align		4
.L_3:
        /*0018*/ 	.byte	0x04, 0x12
        /*001a*/ 	.short	(.L_5 - .L_4)
	.align		4
.L_4:
        /*001c*/ 	.word	index@(_Z15MatrixMulKernelPiPKiS1_i)
        /*0020*/ 	.word	0x00000000
.L_5:


//--------------------- .nv.compat                --------------------------
	.section	.nv.compat,"",@"SHT_CUDA_COMPAT_INFO"
	.align	4
        /*0000*/ 	.byte	0x02, 0x09, 0x00, 0x00, 0x02, 0x02, 0x01, 0x00, 0x02, 0x05, 0x05, 0x00, 0x03, 0x07, 0x01, 0x01
        /*0010*/ 	.byte	0x02, 0x03, 0x00, 0x00, 0x02, 0x06, 0x01, 0x00, 0x04, 0x0b, 0x08, 0x00, 0x09, 0x00, 0x00, 0x00
        /*0020*/ 	.byte	0x00, 0x00, 0x00, 0x00


//--------------------- .nv.info._Z15MatrixMulKernelPiPKiS1_i --------------------------
	.section	.nv.info._Z15MatrixMulKernelPiPKiS1_i,"",@"SHT_CUDA_INFO"
	.sectionflags	@""
	.align	4


	//----- nvinfo : EIATTR_CUDA_API_VERSION
	.align		4
        /*0000*/ 	.byte	0x04, 0x37
        /*0002*/ 	.short	(.L_7 - .L_6)
.L_6:
        /*0004*/ 	.word	0x00000082


	//----- nvinfo : EIATTR_KPARAM_INFO
	.align		4
.L_7:
        /*0008*/ 	.byte	0x04, 0x17
        /*000a*/ 	.short	(.L_9 - .L_8)
.L_8:
        /*000c*/ 	.word	0x00000000
        /*0010*/ 	.short	0x0003
        /*0012*/ 	.short	0x0018
        /*0014*/ 	.byte	0x00, 0xf0, 0x11, 0x00


	//----- nvinfo : EIATTR_KPARAM_INFO
	.align		4
.L_9:
        /*0018*/ 	.byte	0x04, 0x17
        /*001a*/ 	.short	(.L_11 - .L_10)
.L_10:
        /*001c*/ 	.word	0x00000000
        /*0020*/ 	.short	0x0002
        /*0022*/ 	.short	0x0010
        /*0024*/ 	.byte	0x00, 0xf5, 0x21, 0x00


	//----- nvinfo : EIATTR_KPARAM_INFO
	.align		4
.L_11:
        /*0028*/ 	.byte	0x04, 0x17
        /*002a*/ 	.short	(.L_13 - .L_12)
.L_12:
        /*002c*/ 	.word	0x00000000
        /*0030*/ 	.short	0x0001
        /*0032*/ 	.short	0x0008
        /*0034*/ 	.byte	0x00, 0xf5, 0x21, 0x00


	//----- nvinfo : EIATTR_KPARAM_INFO
	.align		4
.L_13:
        /*0038*/ 	.byte	0x04, 0x17
        /*003a*/ 	.short	(.L_15 - .L_14)
.L_14:
        /*003c*/ 	.word	0x00000000
        /*0040*/ 	.short	0x0000
        /*0042*/ 	.short	0x0000
        /*0044*/ 	.byte	0x00, 0xf5, 0x21, 0x00


	//----- nvinfo : EIATTR_SPARSE_MMA_MASK
	.align		4
.L_15:
        /*0048*/ 	.byte	0x03, 0x50
        /*004a*/ 	.short	0x0000


	//----- nvinfo : EIATTR_MAXREG_COUNT
	.align		4
        /*004c*/ 	.byte	0x03, 0x1b
        /*004e*/ 	.short	0x00ff


	//----- nvinfo : EIATTR_MERCURY_ISA_VERSION
	.align		4
        /*0050*/ 	.byte	0x03, 0x5f
        /*0052*/ 	.short	0x0101


	//----- nvinfo : EIATTR_VRC_CTA_INIT_COUNT
	.align		4
        /*0054*/ 	.byte	0x02, 0x4a
	.zero		1
	.zero		1


	//----- nvinfo : EIATTR_EXIT_INSTR_OFFSETS
	.align		4
        /*0058*/ 	.byte	0x04, 0x1c
        /*005a*/ 	.short	(.L_17 - .L_16)


	//   ....[0]....
.L_16:
        /*005c*/ 	.word	0x000000c0


	//   ....[1]....
        /*0060*/ 	.word	0x00000aa0


	//----- nvinfo : EIATTR_CBANK_PARAM_SIZE
	.align		4
.L_17:
        /*0064*/ 	.byte	0x03, 0x19
        /*0066*/ 	.short	0x001c


	//----- nvinfo : EIATTR_PARAM_CBANK
	.align		4
        /*0068*/ 	.byte	0x04, 0x0a
        /*006a*/ 	.short	(.L_19 - .L_18)
	.align		4
.L_18:
        /*006c*/ 	.word	index@(.nv.constant0._Z15MatrixMulKernelPiPKiS1_i)
        /*0070*/ 	.short	0x0380
        /*0072*/ 	.short	0x001c


	//----- nvinfo : EIATTR_SW_WAR
	.align		4
.L_19:
        /*0074*/ 	.byte	0x04, 0x36
        /*0076*/ 	.short	(.L_21 - .L_20)
.L_20:
        /*0078*/ 	.word	0x00000008
.L_21:


//--------------------- .nv.callgraph             --------------------------
	.section	.nv.callgraph,"",@"SHT_CUDA_CALLGRAPH"
	.align	4
	.sectionentsize	8
	.align		4
        /*0000*/ 	.word	0x00000000
	.align		4
        /*0004*/ 	.word	0xffffffff
	.align		4
        /*0008*/ 	.word	0x00000000
	.align		4
        /*000c*/ 	.word	0xfffffffe
	.align		4
        /*0010*/ 	.word	0x00000000
	.align		4
        /*0014*/ 	.word	0xfffffffd
	.align		4
        /*0018*/ 	.word	0x00000000
	.align		4
        /*001c*/ 	.word	0xfffffffc


//--------------------- .text._Z15MatrixMulKernelPiPKiS1_i --------------------------
	.section	.text._Z15MatrixMulKernelPiPKiS1_i,"ax",@progbits
	.align	128
        .global         _Z15MatrixMulKernelPiPKiS1_i
        .type           _Z15MatrixMulKernelPiPKiS1_i,@function
        .size           _Z15MatrixMulKernelPiPKiS1_i,(.L_x_5 - _Z15MatrixMulKernelPiPKiS1_i)
        .other          _Z15MatrixMulKernelPiPKiS1_i,@"STO_CUDA_ENTRY STV_DEFAULT"
_Z15MatrixMulKernelPiPKiS1_i:
.text._Z15MatrixMulKernelPiPKiS1_i:
[----:B------:R-:W-:Y:S01]  /*0000*/  LDC R1, c[0x0][0x37c] ;  /* 0x0000df00ff017b82 */ /* 0x000fe20000000800 */
[----:B------:R-:W0:Y:S07]  /*0010*/  S2R R3, SR_TID.X ;  /* 0x0000000000037919 */ /* 0x000e2e0000002100 */
[----:B------:R-:W0:Y:S01]  /*0020*/  LDC R0, c[0x0][0x360] ;  /* 0x0000d800ff007b82 */ /* 0x000e220000000800 */
[----:B------:R-:W1:Y:S01]  /*0030*/  LDCU UR20, c[0x0][0x398] ;  /* 0x00007300ff1477ac */ /* 0x000e620008000800 */
[----:B------:R-:W2:Y:S06]  /*0040*/  S2R R2, SR_TID.Y ;  /* 0x0000000000027919 */ /* 0x000eac0000002200 */
[----:B------:R-:W0:Y:S08]  /*0050*/  S2UR UR4, SR_CTAID.X ;  /* 0x00000000000479c3 */ /* 0x000e300000002500 */
[----:B------:R-:W2:Y:S08]  /*0060*/  S2UR UR5, SR_CTAID.Y ;  /* 0x00000000000579c3 */ /* 0x000eb00000002600 */
[----:B------:R-:W2:Y:S01]  /*0070*/  LDC R13, c[0x0][0x364] ;  /* 0x0000d900ff0d7b82 */ /* 0x000ea20000000800 */
[----:B0-----:R-:W-:-:S02]  /*0080*/  IMAD R0, R0, UR4, R3 ;  /* 0x0000000400007c24 */ /* 0x001fc4000f8e0203 */
[----:B--2---:R-:W-:-:S05]  /*0090*/  IMAD R13, R13, UR5, R2 ;  /* 0x000000050d0d7c24 */ /* 0x004fca000f8e0202 */
[----:B------:R-:W-:-:S04]  /*00a0*/  VIMNMX R2, PT, PT, R0, R13, !PT ;  /* 0x0000000d00027248 */ /* 0x000fc80007fe0100 */
[----:B-1----:R-:W-:-:S13]  /*00b0*/  ISETP.GE.AND P0, PT, R2, UR20, PT ;  /* 0x0000001402007c0c */ /* 0x002fda000bf06270 */
[----:B------:R-:W-:Y:S05]  /*00c0*/  @P0 EXIT ;  /* 0x000000000000094d */ /* 0x000fea0003800000 */
[----:B------:R-:W-:Y:S01]  /*00d0*/  UISETP.GE.U32.AND UP0, UPT, UR20, 0x8, UPT ;  /* 0x000000081400788c */ /* 0x000fe2000bf06070 */
[----:B------:R-:W-:Y:S02]  /*00e0*/  HFMA2 R12, -RZ, RZ, 0, 0 ;  /* 0x00000000ff0c7431 */ /* 0x000fe400000001ff */
[----:B------:R-:W-:Y:S01]  /*00f0*/  IMAD R13, R13, UR20, RZ ;  /* 0x000000140d0d7c24 */ /* 0x000fe2000f8e02ff */
[----:B------:R-:W-:Y:S01]  /*0100*/  UMOV UR4, URZ ;  /* 0x000000ff00047c82 */ /* 0x000fe20008000000 */
[----:B------:R-:W0:Y:S04]  /*0110*/  LDCU.64 UR18, c[0x0][0x358] ;  /* 0x00006b00ff1277ac */ /* 0x000e280008000a00 */
[----:B------:R-:W-:Y:S05]  /*0120*/  BRA.U !UP0, `(.L_x_0) ;  /* 0x0000000508007547 */ /* 0x000fea000b800000 */
[----:B------:R-:W1:Y:S01]  /*0130*/  LDC.64 R2, c[0x0][0x388] ;  /* 0x0000e200ff027b82 */ /* 0x000e620000000a00 */
[----:B------:R-:W2:Y:S01]  /*0140*/  LDCU.64 UR22, c[0x0][0x390] ;  /* 0x00007200ff1677ac */ /* 0x000ea20008000a00 */
[----:B------:R-:W-:Y:S02]  /*0150*/  MOV R12, RZ ;  /* 0x000000ff000c7202 */ /* 0x000fe40000000f00 */
[----:B------:R-:W-:Y:S01]  /*0160*/  MOV R14, R0 ;  /* 0x00000000000e7202 */ /* 0x000fe20000000f00 */
[----:B------:R-:W-:-:S04]  /*0170*/  ULOP3.LUT UR4, UR20, 0x7ffffff8, URZ, 0xc0, !UPT ;  /* 0x7ffffff814047892 */ /* 0x000fc8000f8ec0ff */
[----:B------:R-:W-:Y:S02]  /*0180*/  UIADD3 UR5, UPT, UPT, -UR4, URZ, URZ ;  /* 0x000000ff04057290 */ /* 0x000fe4000fffe1ff */
[----:B--2---:R-:W-:Y:S02]  /*0190*/  UIMAD.WIDE UR6, UR20, 0x8, UR22 ;  /* 0x00000008140678a5 */ /* 0x004fe4000f8e0216 */
[----:B------:R-:W-:Y:S02]  /*01a0*/  UIMAD.WIDE UR8, UR20, 0xc, UR22 ;  /* 0x0000000c140878a5 */ /* 0x000fe4000f8e0216 */
[----:B------:R-:W-:Y:S01]  /*01b0*/  UIMAD.WIDE UR10, UR20, 0x10, UR22 ;  /* 0x00000010140a78a5 */ /* 0x000fe2000f8e0216 */
[----:B-1----:R-:W-:Y:S01]  /*01c0*/  IMAD.WIDE.U32 R2, R13, 0x4, R2 ;  /* 0x000000040d027825 */ /* 0x002fe200078e0002 */
[----:B------:R-:W-:Y:S02]  /*01d0*/  UIMAD.WIDE UR12, UR20, 0x14, UR22 ;  /* 0x00000014140c78a5 */ /* 0x000fe4000f8e0216 */
[----:B------:R-:W-:Y:S01]  /*01e0*/  UIMAD.WIDE UR14, UR20, 0x18, UR22 ;  /* 0x00000018140e78a5 */ /* 0x000fe2000f8e0216 */
[----:B------:R-:W-:Y:S01]  /*01f0*/  IADD3 R2, P0, PT, R2, 0x10, RZ ;  /* 0x0000001002027810 */ /* 0x000fe20007f1e0ff */
[----:B------:R-:W-:-:S03]  /*0200*/  UIMAD.WIDE UR16, UR20, 0x1c, UR22 ;  /* 0x0000001c141078a5 */ /* 0x000fc6000f8e0216 */
[----:B------:R-:W-:-:S09]  /*0210*/  IADD3.X R3, PT, PT, RZ, R3, RZ, P0, !PT ;  /* 0x00000003ff037210 */ /* 0x000fd200007fe4ff */
.L_x_1:
[----:B------:R-:W-:Y:S01]  /*0220*/  UIMAD.WIDE UR24, UR20, 0x4, UR22 ;  /* 0x00000004141878a5 */ /* 0x000fe2000f8e0216 */
[----:B------:R-:W-:Y:S01]  /*0230*/  MOV R23, 0x4 ;  /* 0x0000000400177802 */ /* 0x000fe20000000f00 */
[----:B------:R-:W-:Y:S01]  /*0240*/  HFMA2 R25, -RZ, RZ, 0, 2.384185791015625e-07 ;  /* 0x00000004ff197431 */ /* 0x000fe200000001ff */
[----:B0-----:R-:W2:Y:S03]  /*0250*/  LDG.E R21, desc[UR18][R2.64+-0x10] ;  /* 0xfffff01202157981 */ /* 0x001ea6000c1e1900 */
[----:B------:R-:W-:Y:S01]  /*0260*/  IMAD.WIDE R22, R14, R23, UR22 ;  /* 0x000000160e167e25 */ /* 0x000fe2000f8e0217 */
[----:B------:R-:W-:Y:S01]  /*0270*/  MOV R8, UR24 ;  /* 0x0000001800087c02 */ /* 0x000fe20008000f00 */
[----:B------:R-:W3:Y:S01]  /*0280*/  LDG.E R19, desc[UR18][R2.64+-0xc] ;  /* 0xfffff41202137981 */ /* 0x000ee2000c1e1900 */
[----:B------:R-:W-:-:S03]  /*0290*/  MOV R9, UR25 ;  /* 0x0000001900097c02 */ /* 0x000fc60008000f00 */
[----:B------:R-:W2:Y:S01]  /*02a0*/  LDG.E R22, desc[UR18][R22.64] ;  /* 0x0000001216167981 */ /* 0x000ea2000c1e1900 */
[----:B------:R-:W-:Y:S02]  /*02b0*/  IMAD.MOV.U32 R11, RZ, RZ, 0x4 ;  /* 0x00000004ff0b7424 */ /* 0x000fe400078e00ff */
[----:B------:R-:W-:-:S04]  /*02c0*/  IMAD.WIDE R8, R14, 0x4, R8 ;  /* 0x000000040e087825 */ /* 0x000fc800078e0208 */
[----:B------:R-:W-:Y:S01]  /*02d0*/  HFMA2 R7, -RZ, RZ, 0, 2.384185791015625e-07 ;  /* 0x00000004ff077431 */ /* 0x000fe200000001ff */
[----:B------:R-:W-:Y:S01]  /*02e0*/  MOV R5, 0x4 ;  /* 0x0000000400057802 */ /* 0x000fe20000000f00 */
[----:B------:R-:W4:Y:S01]  /*02f0*/  LDG.E R17, desc[UR18][R2.64+-0x8] ;  /* 0xfffff81202117981 */ /* 0x000f22000c1e1900 */
[----:B------:R-:W-:-:S03]  /*0300*/  IMAD.WIDE R24, R14, R25, UR6 ;  /* 0x000000060e187e25 */ /* 0x000fc6000f8e0219 */
[----:B------:R0:W3:Y:S01]  /*0310*/  LDG.E R20, desc[UR18][R8.64] ;  /* 0x0000001208147981 */ /* 0x0000e2000c1e1900 */
[----:B------:R-:W-:-:S03]  /*0320*/  IMAD.WIDE R10, R14, R11, UR8 ;  /* 0x000000080e0a7e25 */ /* 0x000fc6000f8e020b */
[----:B------:R-:W4:Y:S01]  /*0330*/  LDG.E R18, desc[UR18][R24.64] ;  /* 0x0000001218127981 */ /* 0x000f22000c1e1900 */
[----:B------:R-:W-:-:S04]  /*0340*/  IMAD.WIDE R4, R14, R5, UR10 ;  /* 0x0000000a0e047e25 */ /* 0x000fc8000f8e0205 */
[----:B------:R-:W-:Y:S01]  /*0350*/  HFMA2 R27, -RZ, RZ, 0, 2.384185791015625e-07 ;  /* 0x00000004ff1b7431 */ /* 0x000fe200000001ff */
[----:B------:R1:W5:Y:S01]  /*0360*/  LDG.E R16, desc[UR18][R10.64] ;  /* 0x000000120a107981 */ /* 0x000362000c1e1900 */
[C---:B------:R-:W-:Y:S01]  /*0370*/  IMAD.WIDE R6, R14.reuse, R7, UR12 ;  /* 0x0000000c0e067e25 */ /* 0x040fe2000f8e0207 */
[----:B0-----:R-:W-:Y:S02]  /*0380*/  MOV R9, 0x4 ;  /* 0x0000000400097802 */ /* 0x001fe40000000f00 */
[----:B------:R-:W5:Y:S04]  /*0390*/  LDG.E R15, desc[UR18][R2.64+-0x4] ;  /* 0xfffffc12020f7981 */ /* 0x000f68000c1e1900 */
[----:B------:R0:W5:Y:S01]  /*03a0*/  LDG.E R4, desc[UR18][R4.64] ;  /* 0x0000001204047981 */ /* 0x000162000c1e1900 */
[----:B------:R-:W-:-:S03]  /*03b0*/  IMAD.WIDE R8, R14, R9, UR14 ;  /* 0x0000000e0e087e25 */ /* 0x000fc6000f8e0209 */
[----:B------:R-:W5:Y:S01]  /*03c0*/  LDG.E R23, desc[UR18][R2.64] ;  /* 0x0000001202177981 */ /* 0x000f62000c1e1900 */
[----:B-1----:R-:W-:-:S03]  /*03d0*/  IMAD.WIDE R10, R14, R27, UR16 ;  /* 0x000000100e0a7e25 */ /* 0x002fc6000f8e021b */
[----:B------:R-:W5:Y:S04]  /*03e0*/  LDG.E R7, desc[UR18][R6.64] ;  /* 0x0000001206077981 */ /* 0x000f68000c1e1900 */
[----:B------:R-:W5:Y:S04]  /*03f0*/  LDG.E R24, desc[UR18][R2.64+0x4] ;  /* 0x0000041202187981 */ /* 0x000f68000c1e1900 */
[----:B------:R-:W5:Y:S04]  /*0400*/  LDG.E R8, desc[UR18][R8.64] ;  /* 0x0000001208087981 */ /* 0x000f68000c1e1900 */
[----:B------:R-:W5:Y:S04]  /*0410*/  LDG.E R25, desc[UR18][R2.64+0x8] ;  /* 0x0000081202197981 */ /* 0x000f68000c1e1900 */
[----:B------:R-:W5:Y:S04]  /*0420*/  LDG.E R10, desc[UR18][R10.64] ;  /* 0x000000120a0a7981 */ /* 0x000f68000c1e1900 */
[----:B------:R1:W5:Y:S01]  /*0430*/  LDG.E R27, desc[UR18][R2.64+0xc] ;  /* 0x00000c12021b7981 */ /* 0x000362000c1e1900 */
[----:B------:R-:W-:-:S04]  /*0440*/  UIADD3 UR5, UPT, UPT, UR5, 0x8, URZ ;  /* 0x0000000805057890 */ /* 0x000fc8000fffe0ff */
[----:B------:R-:W-:Y:S01]  /*0450*/  UISETP.NE.AND UP0, UPT, UR5, URZ, UPT ;  /* 0x000000ff0500728c */ /* 0x000fe2000bf05270 */
[----:B0-----:R-:W-:Y:S02]  /*0460*/  MOV R5, UR20 ;  /* 0x0000001400057c02 */ /* 0x001fe40008000f00 */
[----:B-1----:R-:W-:-:S03]  /*0470*/  IADD3 R2, P0, PT, R2, 0x20, RZ ;  /* 0x0000002002027810 */ /* 0x002fc60007f1e0ff */
[----:B------:R-:W-:Y:S01]  /*0480*/  IMAD R14, R5, 0x8, R14 ;  /* 0x00000008050e7824 */ /* 0x000fe200078e020e */
[----:B------:R-:W-:Y:S01]  /*0490*/  IADD3.X R3, PT, PT, RZ, R3, RZ, P0, !PT ;  /* 0x00000003ff037210 */ /* 0x000fe200007fe4ff */
[----:B--2---:R-:W-:-:S04]  /*04a0*/  IMAD R21, R21, R22, R12 ;  /* 0x0000001615157224 */ /* 0x004fc800078e020c */
[----:B---3--:R-:W-:-:S04]  /*04b0*/  IMAD R19, R19, R20, R21 ;  /* 0x0000001413137224 */ /* 0x008fc800078e0215 */
[----:B----4-:R-:W-:-:S04]  /*04c0*/  IMAD R17, R17, R18, R19 ;  /* 0x0000001211117224 */ /* 0x010fc800078e0213 */
[----:B-----5:R-:W-:-:S04]  /*04d0*/  IMAD R15, R15, R16, R17 ;  /* 0x000000100f0f7224 */ /* 0x020fc800078e0211 */
[----:B------:R-:W-:-:S04]  /*04e0*/  IMAD R4, R23, R4, R15 ;  /* 0x0000000417047224 */ /* 0x000fc800078e020f */
[----:B------:R-:W-:-:S04]  /*04f0*/  IMAD R4, R24, R7, R4 ;  /* 0x0000000718047224 */ /* 0x000fc800078e0204 */
[----:B------:R-:W-:-:S04]  /*0500*/  IMAD R4, R25, R8, R4 ;  /* 0x0000000819047224 */ /* 0x000fc800078e0204 */
[----:B------:R-:W-:Y:S01]  /*0510*/  IMAD R12, R27, R10, R4 ;  /* 0x0000000a1b0c7224 */ /* 0x000fe200078e0204 */
[----:B------:R-:W-:Y:S06]  /*0520*/  BRA.U UP0, `(.L_x_1) ;  /* 0xfffffffd003c7547 */ /* 0x000fec000b83ffff */
.L_x_0:
[----:B------:R-:W-:-:S04]  /*0530*/  ULOP3.LUT UR6, UR20, 0x7, URZ, 0xc0, !UPT ;  /* 0x0000000714067892 */ /* 0x000fc8000f8ec0ff */
[----:B------:R-:W-:-:S09]  /*0540*/  UISETP.NE.AND UP0, UPT, UR6, URZ, UPT ;  /* 0x000000ff0600728c */ /* 0x000fd2000bf05270 */
[----:B------:R-:W-:Y:S05]  /*0550*/  BRA.U !UP0, `(.L_x_2) ;  /* 0x0000000508407547 */ /* 0x000fea000b800000 */
[----:B------:R-:W-:Y:S02]  /*0560*/  UISETP.GE.U32.AND UP0, UPT, UR6, 0x4, UPT ;  /* 0x000000040600788c */ /* 0x000fe4000bf06070 */
[----:B------:R-:W-:-:S04]  /*0570*/  ULOP3.LUT UR5, UR20, 0x3, URZ, 0xc0, !UPT ;  /* 0x0000000314057892 */ /* 0x000fc8000f8ec0ff */
[----:B------:R-:W-:-:S03]  /*0580*/  UISETP.NE.AND UP1, UPT, UR5, URZ, UPT ;  /* 0x000000ff0500728c */ /* 0x000fc6000bf25270 */
[----:B------:R-:W-:Y:S08]  /*0590*/  BRA.U !UP0, `(.L_x_3) ;  /* 0x00000001087c7547 */ /* 0x000ff0000b800000 */
[----:B------:R-:W1:Y:S01]  /*05a0*/  LDC.64 R6, c[0x0][0x390] ;  /* 0x0000e400ff067b82 */ /* 0x000e620000000a00 */
[----:B------:R-:W2:Y:S01]  /*05b0*/  LDCU.64 UR6, c[0x0][0x388] ;  /* 0x00007100ff0677ac */ /* 0x000ea20008000a00 */
[----:B------:R-:W-:Y:S02]  /*05c0*/  MOV R9, UR4 ;  /* 0x0000000400097c02 */ /* 0x000fe40008000f00 */
[C---:B------:R-:W-:Y:S02]  /*05d0*/  IADD3 R3, PT, PT, R13.reuse, UR4, RZ ;  /* 0x000000040d037c10 */ /* 0x040fe4000fffe0ff */
[----:B------:R-:W-:Y:S01]  /*05e0*/  IADD3 R10, P0, PT, R13, UR4, RZ ;  /* 0x000000040d0a7c10 */ /* 0x000fe2000ff1e0ff */
[----:B------:R-:W-:Y:S01]  /*05f0*/  IMAD R9, R9, UR20, R0 ;  /* 0x0000001409097c24 */ /* 0x000fe2000f8e0200 */
[----:B------:R-:W3:Y:S01]  /*0600*/  LDC.64 R4, c[0x0][0x388] ;  /* 0x0000e200ff047b82 */ /* 0x000ee20000000a00 */
[----:B------:R-:W-:Y:S02]  /*0610*/  MOV R11, UR20 ;  /* 0x00000014000b7c02 */ /* 0x000fe40008000f00 */
[----:B------:R-:W-:Y:S01]  /*0620*/  MOV R15, UR20 ;  /* 0x00000014000f7c02 */ /* 0x000fe20008000f00 */
[----:B-1----:R-:W-:Y:S01]  /*0630*/  IMAD.WIDE R6, R9, 0x4, R6 ;  /* 0x0000000409067825 */ /* 0x002fe200078e0206 */
[----:B------:R-:W-:-:S05]  /*0640*/  MOV R9, UR20 ;  /* 0x0000001400097c02 */ /* 0x000fca0008000f00 */
[----:B------:R-:W-:Y:S02]  /*0650*/  IMAD.WIDE R8, R9, 0x4, R6 ;  /* 0x0000000409087825 */ /* 0x000fe400078e0206 */
[----:B0-----:R-:W4:Y:S02]  /*0660*/  LDG.E R6, desc[UR18][R6.64] ;  /* 0x0000001206067981 */ /* 0x001f24000c1e1900 */
[----:B---3--:R-:W-:Y:S01]  /*0670*/  IMAD.WIDE.U32 R4, R3, 0x4, R4 ;  /* 0x0000000403047825 */ /* 0x008fe200078e0004 */
[----:B------:R-:W-:Y:S01]  /*0680*/  IADD3.X R3, PT, PT, RZ, RZ, RZ, P0, !PT ;  /* 0x000000ffff037210 */ /* 0x000fe200007fe4ff */
[----:B------:R-:W3:Y:S01]  /*0690*/  LDG.E R17, desc[UR18][R8.64] ;  /* 0x0000001208117981 */ /* 0x000ee2000c1e1900 */
[----:B--2---:R-:W-:-:S03]  /*06a0*/  LEA R2, P0, R10, UR6, 0x2 ;  /* 0x000000060a027c11 */ /* 0x004fc6000f8010ff */
[----:B------:R-:W4:Y:S01]  /*06b0*/  LDG.E R5, desc[UR18][R4.64] ;  /* 0x0000001204057981 */ /* 0x000f22000c1e1900 */
[----:B------:R-:W-:Y:S01]  /*06c0*/  LEA.HI.X R3, R10, UR7, R3, 0x2, P0 ;  /* 0x000000070a037c11 */ /* 0x000fe200080f1403 */
[----:B------:R-:W-:-:S04]  /*06d0*/  IMAD.WIDE R10, R11, 0x4, R8 ;  /* 0x000000040b0a7825 */ /* 0x000fc800078e0208 */
[----:B------:R-:W3:Y:S01]  /*06e0*/  LDG.E R16, desc[UR18][R2.64+0x4] ;  /* 0x0000041202107981 */ /* 0x000ee2000c1e1900 */
[----:B------:R-:W-:-:S03]  /*06f0*/  IMAD.WIDE R14, R15, 0x4, R10 ;  /* 0x000000040f0e7825 */ /* 0x000fc600078e020a */
[----:B------:R-:W2:Y:S04]  /*0700*/  LDG.E R19, desc[UR18][R10.64] ;  /* 0x000000120a137981 */ /* 0x000ea8000c1e1900 */
[----:B------:R-:W2:Y:S04]  /*0710*/  LDG.E R18, desc[UR18][R2.64+0x8] ;  /* 0x0000081202127981 */ /* 0x000ea8000c1e1900 */
[----:B------:R-:W5:Y:S04]  /*0720*/  LDG.E R20, desc[UR18][R2.64+0xc] ;  /* 0x00000c1202147981 */ /* 0x000f68000c1e1900 */
[----:B------:R-:W5:Y:S01]  /*0730*/  LDG.E R14, desc[UR18][R14.64] ;  /* 0x000000120e0e7981 */ /* 0x000f62000c1e1900 */
[----:B------:R-:W-:Y:S01]  /*0740*/  UIADD3 UR4, UPT, UPT, UR4, 0x4, URZ ;  /* 0x0000000404047890 */ /* 0x000fe2000fffe0ff */
[----:B----4-:R-:W-:-:S04]  /*0750*/  IMAD R5, R5, R6, R12 ;  /* 0x0000000605057224 */ /* 0x010fc800078e020c */
[----:B---3--:R-:W-:-:S04]  /*0760*/  IMAD R5, R16, R17, R5 ;  /* 0x0000001110057224 */ /* 0x008fc800078e0205 */
[----:B--2---:R-:W-:-:S04]  /*0770*/  IMAD R5, R18, R19, R5 ;  /* 0x0000001312057224 */ /* 0x004fc800078e0205 */
[----:B-----5:R-:W-:-:S07]  /*0780*/  IMAD R12, R20, R14, R5 ;  /* 0x0000000e140c7224 */ /* 0x020fce00078e0205 */
.L_x_3:
[----:B------:R-:W-:Y:S05]  /*0790*/  BRA.U !UP1, `(.L_x_2) ;  /* 0x0000000109b07547 */ /* 0x000fea000b800000 */
[----:B------:R-:W-:Y:S01]  /*07a0*/  UISETP.NE.AND UP0, UPT, UR5, 0x1, UPT ;  /* 0x000000010500788c */ /* 0x000fe2000bf05270 */
[----:B------:R-:W-:Y:S01]  /*07b0*/  MOV R7, UR4 ;  /* 0x0000000400077c02 */ /* 0x000fe20008000f00 */
[----:B------:R-:W-:Y:S02]  /*07c0*/  ULOP3.LUT UR5, UR20, 0x1, URZ, 0xc0, !UPT ;  /* 0x0000000114057892 */ /* 0x000fe4000f8ec0ff */
[----:B------:R-:W-:Y:S02]  /*07d0*/  IMAD.U32 R15, RZ, RZ, UR20 ;  /* 0x00000014ff0f7e24 */ /* 0x000fe4000f8e00ff */
[----:B------:R-:W-:Y:S01]  /*07e0*/  UISETP.NE.U32.AND UP1, UPT, UR5, 0x1, UPT ;  /* 0x000000010500788c */ /* 0x000fe2000bf25070 */
[----:B------:R-:W-:-:S04]  /*07f0*/  PLOP3.LUT P1, PT, PT, PT, UP0, 0x80, 0x8 ;  /* 0x000000000008781c */ /* 0x000fc80003f2f008 */
[----:B------:R-:W1:Y:S01]  /*0800*/  @UP0 LDCU.64 UR6, c[0x0][0x388] ;  /* 0x00007100ff0607ac */ /* 0x000e620008000a00 */
[----:B------:R-:W-:Y:S01]  /*0810*/  PLOP3.LUT P0, PT, PT, PT, UP1, 0x80, 0x8 ;  /* 0x000000000008781c */ /* 0x000fe20003f0f018 */
[----:B------:R-:W2:Y:S01]  /*0820*/  @UP0 LDCU.64 UR8, c[0x0][0x390] ;  /* 0x00007200ff0807ac */ /* 0x000ea20008000a00 */
[----:B------:R-:W3:Y:S06]  /*0830*/  @UP0 LDCU.64 UR10, c[0x0][0x388] ;  /* 0x00007100ff0a07ac */ /* 0x000eec0008000a00 */
[C---:B------:R-:W-:Y:S01]  /*0840*/  @P1 VIADD R3, R13.reuse, UR4 ;  /* 0x000000040d031c36 */ /* 0x040fe20008000000 */
[----:B------:R-:W-:Y:S01]  /*0850*/  @P1 IADD3 R6, P2, PT, R13, UR4, RZ ;  /* 0x000000040d061c10 */ /* 0x000fe2000ff5e0ff */
[----:B------:R-:W4:Y:S01]  /*0860*/  @!UP1 LDCU.64 UR12, c[0x0][0x388] ;  /* 0x00007100ff0c97ac */ /* 0x000f220008000a00 */
[----:B------:R-:W-:Y:S01]  /*0870*/  @UP0 UIADD3 UR4, UPT, UPT, UR4, 0x2, URZ ;  /* 0x0000000204040890 */ /* 0x000fe2000fffe0ff */
[----:B-1----:R-:W-:-:S02]  /*0880*/  MOV R10, UR6 ;  /* 0x00000006000a7c02 */ /* 0x002fc40008000f00 */
[----:B------:R-:W-:Y:S01]  /*0890*/  MOV R11, UR7 ;  /* 0x00000007000b7c02 */ /* 0x000fe20008000f00 */
[----:B------:R-:W1:Y:S01]  /*08a0*/  @!UP1 LDCU.64 UR6, c[0x0][0x390] ;  /* 0x00007200ff0697ac */ /* 0x000e620008000a00 */
[----:B--2---:R-:W-:Y:S02]  /*08b0*/  MOV R4, UR8 ;  /* 0x0000000800047c02 */ /* 0x004fe40008000f00 */
[----:B------:R-:W-:Y:S01]  /*08c0*/  MOV R5, UR9 ;  /* 0x0000000900057c02 */ /* 0x000fe20008000f00 */
[----:B------:R-:W-:-:S04]  /*08d0*/  @P1 IMAD.WIDE.U32 R10, R3, 0x4, R10 ;  /* 0x00000004030a1825 */ /* 0x000fc800078e000a */
[----:B------:R-:W-:Y:S01]  /*08e0*/  @P1 IMAD R3, R7, UR20, R0 ;  /* 0x0000001407031c24 */ /* 0x000fe2000f8e0200 */
[----:B------:R-:W-:Y:S01]  /*08f0*/  @P1 IADD3.X R7, PT, PT, RZ, RZ, RZ, P2, !PT ;  /* 0x000000ffff071210 */ /* 0x000fe200017fe4ff */
[----:B0-----:R-:W2:Y:S01]  /*0900*/  @P1 LDG.E R11, desc[UR18][R10.64] ;  /* 0x000000120a0b1981 */ /* 0x001ea2000c1e1900 */
[C---:B---3--:R-:W-:Y:S01]  /*0910*/  @P1 LEA R2, P2, R6.reuse, UR10, 0x2 ;  /* 0x0000000a06021c11 */ /* 0x048fe2000f8410ff */
[----:B------:R-:W-:Y:S01]  /*0920*/  @P1 IMAD.WIDE R4, R3, 0x4, R4 ;  /* 0x0000000403041825 */ /* 0x000fe200078e0204 */
[----:B------:R-:W-:Y:S02]  /*0930*/  MOV R19, UR4 ;  /* 0x0000000400137c02 */ /* 0x000fe40008000f00 */
[----:B------:R-:W-:Y:S02]  /*0940*/  @P1 LEA.HI.X R3, R6, UR11, R7, 0x2, P2 ;  /* 0x0000000b06031c11 */ /* 0x000fe400090f1407 */
[----:B----4-:R-:W-:Y:S01]  /*0950*/  MOV R6, UR12 ;  /* 0x0000000c00067c02 */ /* 0x010fe20008000f00 */
[----:B------:R-:W-:Y:S01]  /*0960*/  @P1 IMAD.WIDE R14, R15, 0x4, R4 ;  /* 0x000000040f0e1825 */ /* 0x000fe200078e0204 */
[----:B------:R-:W-:Y:S01]  /*0970*/  MOV R7, UR13 ;  /* 0x0000000d00077c02 */ /* 0x000fe20008000f00 */
[----:B------:R-:W2:Y:S01]  /*0980*/  @P1 LDG.E R4, desc[UR18][R4.64] ;  /* 0x0000001204041981 */ /* 0x000ea2000c1e1900 */
[----:B------:R-:W-:Y:S01]  /*0990*/  @!P0 IADD3 R17, PT, PT, R13, UR4, RZ ;  /* 0x000000040d118c10 */ /* 0x000fe2000fffe0ff */
[----:B------:R-:W-:Y:S01]  /*09a0*/  @!P0 IMAD R19, R19, UR20, R0 ;  /* 0x0000001413138c24 */ /* 0x000fe2000f8e0200 */
[----:B-1----:R-:W-:Y:S01]  /*09b0*/  MOV R8, UR6 ;  /* 0x0000000600087c02 */ /* 0x002fe20008000f00 */
[----:B------:R-:W3:Y:S01]  /*09c0*/  @P1 LDG.E R14, desc[UR18][R14.64] ;  /* 0x000000120e0e1981 */ /* 0x000ee2000c1e1900 */
[----:B------:R-:W-:Y:S01]  /*09d0*/  MOV R9, UR7 ;  /* 0x0000000700097c02 */ /* 0x000fe20008000f00 */
[----:B------:R-:W-:-:S02]  /*09e0*/  @!P0 IMAD.WIDE.U32 R6, R17, 0x4, R6 ;  /* 0x0000000411068825 */ /* 0x000fc400078e0006 */
[----:B------:R-:W3:Y:S02]  /*09f0*/  @P1 LDG.E R2, desc[UR18][R2.64+0x4] ;  /* 0x0000041202021981 */ /* 0x000ee4000c1e1900 */
[----:B------:R-:W-:Y:S02]  /*0a00*/  @!P0 IMAD.WIDE R8, R19, 0x4, R8 ;  /* 0x0000000413088825 */ /* 0x000fe400078e0208 */
[----:B------:R-:W4:Y:S04]  /*0a10*/  @!P0 LDG.E R7, desc[UR18][R6.64] ;  /* 0x0000001206078981 */ /* 0x000f28000c1e1900 */
[----:B------:R-:W4:Y:S01]  /*0a20*/  @!P0 LDG.E R8, desc[UR18][R8.64] ;  /* 0x0000001208088981 */ /* 0x000f22000c1e1900 */
[----:B--2---:R-:W-:-:S04]  /*0a30*/  @P1 IMAD R11, R11, R4, R12 ;  /* 0x000000040b0b1224 */ /* 0x004fc800078e020c */
[----:B---3--:R-:W-:-:S04]  /*0a40*/  @P1 IMAD R12, R2, R14, R11 ;  /* 0x0000000e020c1224 */ /* 0x008fc800078e020b */
[----:B----4-:R-:W-:-:S07]  /*0a50*/  @!P0 IMAD R12, R7, R8, R12 ;  /* 0x00000008070c8224 */ /* 0x010fce00078e020c */
.L_x_2:
[----:B------:R-:W1:Y:S01]  /*0a60*/  LDC.64 R2, c[0x0][0x380] ;  /* 0x0000e000ff027b82 */ /* 0x000e620000000a00 */
[----:B------:R-:W-:-:S05]  /*0a70*/  IADD3 R13, PT, PT, R0, R13, RZ ;  /* 0x0000000d000d7210 */ /* 0x000fca0007ffe0ff */
[----:B-1----:R-:W-:-:S05]  /*0a80*/  IMAD.WIDE R2, R13, 0x4, R2 ;  /* 0x000000040d027825 */ /* 0x002fca00078e0202 */
[----:B0-----:R-:W-:Y:S01]  /*0a90*/  STG.E desc[UR18][R2.64], R12 ;  /* 0x0000000c02007986 */ /* 0x001fe2000c101912 */
[----:B------:R-:W-:Y:S05]  /*0aa0*/  EXIT ;  /* 0x000000000000794d */ /* 0x000fea0003800000 */
.L_x_4:
[----:B------:R-:W-:-:S00]  /*0ab0*/  BRA `(.L_x_4) ;  /* 0xfffffffc00fc7947 */ /* 0x000fc0000383ffff */
[----:B------:R-:W-:-:S00]  /*0ac0*/  NOP ;  /* 0x0000000000007918 */ /* 0x000fc00000000000 */
        /* <DEDUP_REMOVED lines=11> */
.L_x_5:


//--------------------- .nv.shared.reserved.0     --------------------------
	.section	.nv.shared.reserved.0,"aw",@nobits
	.weak		__nv_reservedSMEM_offset_0_alias
	.size		__nv_reservedSMEM_offset_0_alias, 0, 64
	.other		__nv_reservedSMEM_offset_0_alias,@"STO_CUDA_RESERVED_SHARED STV_DEFAULT"
__nv_reservedSMEM_offset_0_alias:
	.zero		0
	.zero		64


//--------------------- .nv.constant0._Z15MatrixMulKernelPiPKiS1_i --------------------------
	.section	.nv.constant0._Z15MatrixMulKernelPiPKiS1_i,"a",@progbits
	.sectionflags	@""
	.align	4
.nv.constant0._Z15MatrixMulKernelPiPKiS1_i:
	.zero		924


//--------------------- SYMBOLS --------------------------

	.type		.nv.reservedSmem.offset0,@object
	.size		.nv.reservedSmem.offset0,0x4
